//
// Generated by NVIDIA NVVM Compiler
//
// Compiler Build ID: CL-36424714
// Cuda compilation tools, release 13.0, V13.0.88
// Based on NVVM 20.0.0
//

.version 9.0
.target sm_100
.address_size 64

	// .globl	_Z14kernel_vec_addPKfS0_Pfi
.extern .shared .align 16 .b8 sdata[];

.visible .entry _Z14kernel_vec_addPKfS0_Pfi(
	.param .u64 .ptr .align 1 _Z14kernel_vec_addPKfS0_Pfi_param_0,
	.param .u64 .ptr .align 1 _Z14kernel_vec_addPKfS0_Pfi_param_1,
	.param .u64 .ptr .align 1 _Z14kernel_vec_addPKfS0_Pfi_param_2,
	.param .u32 _Z14kernel_vec_addPKfS0_Pfi_param_3
)
{
	.reg .pred 	%p<2>;
	.reg .b32 	%r<6>;
	.reg .b32 	%f<4>;
	.reg .b64 	%rd<11>;

	ld.param.u64 	%rd1, [_Z14kernel_vec_addPKfS0_Pfi_param_0];
	ld.param.u64 	%rd2, [_Z14kernel_vec_addPKfS0_Pfi_param_1];
	ld.param.u64 	%rd3, [_Z14kernel_vec_addPKfS0_Pfi_param_2];
	ld.param.u32 	%r2, [_Z14kernel_vec_addPKfS0_Pfi_param_3];
	mov.u32 	%r3, %ctaid.x;
	mov.u32 	%r4, %ntid.x;
	mov.u32 	%r5, %tid.x;
	mad.lo.s32 	%r1, %r3, %r4, %r5;
	setp.ge.s32 	%p1, %r1, %r2;
	@%p1 bra 	$L__BB0_2;
	cvta.to.global.u64 	%rd4, %rd1;
	cvta.to.global.u64 	%rd5, %rd2;
	cvta.to.global.u64 	%rd6, %rd3;
	mul.wide.s32 	%rd7, %r1, 4;
	add.s64 	%rd8, %rd4, %rd7;
	ld.global.f32 	%f1, [%rd8];
	add.s64 	%rd9, %rd5, %rd7;
	ld.global.f32 	%f2, [%rd9];
	add.f32 	%f3, %f1, %f2;
	add.s64 	%rd10, %rd6, %rd7;
	st.global.f32 	[%rd10], %f3;
$L__BB0_2:
	ret;

}
	// .globl	_Z14kernel_vec_subPKfS0_Pfi
.visible .entry _Z14kernel_vec_subPKfS0_Pfi(
	.param .u64 .ptr .align 1 _Z14kernel_vec_subPKfS0_Pfi_param_0,
	.param .u64 .ptr .align 1 _Z14kernel_vec_subPKfS0_Pfi_param_1,
	.param .u64 .ptr .align 1 _Z14kernel_vec_subPKfS0_Pfi_param_2,
	.param .u32 _Z14kernel_vec_subPKfS0_Pfi_param_3
)
{
	.reg .pred 	%p<2>;
	.reg .b32 	%r<6>;
	.reg .b32 	%f<4>;
	.reg .b64 	%rd<11>;

	ld.param.u64 	%rd1, [_Z14kernel_vec_subPKfS0_Pfi_param_0];
	ld.param.u64 	%rd2, [_Z14kernel_vec_subPKfS0_Pfi_param_1];
	ld.param.u64 	%rd3, [_Z14kernel_vec_subPKfS0_Pfi_param_2];
	ld.param.u32 	%r2, [_Z14kernel_vec_subPKfS0_Pfi_param_3];
	mov.u32 	%r3, %ctaid.x;
	mov.u32 	%r4, %ntid.x;
	mov.u32 	%r5, %tid.x;
	mad.lo.s32 	%r1, %r3, %r4, %r5;
	setp.ge.s32 	%p1, %r1, %r2;
	@%p1 bra 	$L__BB1_2;
	cvta.to.global.u64 	%rd4, %rd1;
	cvta.to.global.u64 	%rd5, %rd2;
	cvta.to.global.u64 	%rd6, %rd3;
	mul.wide.s32 	%rd7, %r1, 4;
	add.s64 	%rd8, %rd4, %rd7;
	ld.global.f32 	%f1, [%rd8];
	add.s64 	%rd9, %rd5, %rd7;
	ld.global.f32 	%f2, [%rd9];
	sub.f32 	%f3, %f1, %f2;
	add.s64 	%rd10, %rd6, %rd7;
	st.global.f32 	[%rd10], %f3;
$L__BB1_2:
	ret;

}
	// .globl	_Z14kernel_vec_mulPKfS0_Pfi
.visible .entry _Z14kernel_vec_mulPKfS0_Pfi(
	.param .u64 .ptr .align 1 _Z14kernel_vec_mulPKfS0_Pfi_param_0,
	.param .u64 .ptr .align 1 _Z14kernel_vec_mulPKfS0_Pfi_param_1,
	.param .u64 .ptr .align 1 _Z14kernel_vec_mulPKfS0_Pfi_param_2,
	.param .u32 _Z14kernel_vec_mulPKfS0_Pfi_param_3
)
{
	.reg .pred 	%p<2>;
	.reg .b32 	%r<6>;
	.reg .b32 	%f<4>;
	.reg .b64 	%rd<11>;

	ld.param.u64 	%rd1, [_Z14kernel_vec_mulPKfS0_Pfi_param_0];
	ld.param.u64 	%rd2, [_Z14kernel_vec_mulPKfS0_Pfi_param_1];
	ld.param.u64 	%rd3, [_Z14kernel_vec_mulPKfS0_Pfi_param_2];
	ld.param.u32 	%r2, [_Z14kernel_vec_mulPKfS0_Pfi_param_3];
	mov.u32 	%r3, %ctaid.x;
	mov.u32 	%r4, %ntid.x;
	mov.u32 	%r5, %tid.x;
	mad.lo.s32 	%r1, %r3, %r4, %r5;
	setp.ge.s32 	%p1, %r1, %r2;
	@%p1 bra 	$L__BB2_2;
	cvta.to.global.u64 	%rd4, %rd1;
	cvta.to.global.u64 	%rd5, %rd2;
	cvta.to.global.u64 	%rd6, %rd3;
	mul.wide.s32 	%rd7, %r1, 4;
	add.s64 	%rd8, %rd4, %rd7;
	ld.global.f32 	%f1, [%rd8];
	add.s64 	%rd9, %rd5, %rd7;
	ld.global.f32 	%f2, [%rd9];
	mul.f32 	%f3, %f1, %f2;
	add.s64 	%rd10, %rd6, %rd7;
	st.global.f32 	[%rd10], %f3;
$L__BB2_2:
	ret;

}
	// .globl	_Z17kernel_scalar_mulPKffPfi
.visible .entry _Z17kernel_scalar_mulPKffPfi(
	.param .u64 .ptr .align 1 _Z17kernel_scalar_mulPKffPfi_param_0,
	.param .f32 _Z17kernel_scalar_mulPKffPfi_param_1,
	.param .u64 .ptr .align 1 _Z17kernel_scalar_mulPKffPfi_param_2,
	.param .u32 _Z17kernel_scalar_mulPKffPfi_param_3
)
{
	.reg .pred 	%p<2>;
	.reg .b32 	%r<6>;
	.reg .b32 	%f<4>;
	.reg .b64 	%rd<8>;

	ld.param.u64 	%rd1, [_Z17kernel_scalar_mulPKffPfi_param_0];
	ld.param.f32 	%f1, [_Z17kernel_scalar_mulPKffPfi_param_1];
	ld.param.u64 	%rd2, [_Z17kernel_scalar_mulPKffPfi_param_2];
	ld.param.u32 	%r2, [_Z17kernel_scalar_mulPKffPfi_param_3];
	mov.u32 	%r3, %ctaid.x;
	mov.u32 	%r4, %ntid.x;
	mov.u32 	%r5, %tid.x;
	mad.lo.s32 	%r1, %r3, %r4, %r5;
	setp.ge.s32 	%p1, %r1, %r2;
	@%p1 bra 	$L__BB3_2;
	cvta.to.global.u64 	%rd3, %rd1;
	cvta.to.global.u64 	%rd4, %rd2;
	mul.wide.s32 	%rd5, %r1, 4;
	add.s64 	%rd6, %rd3, %rd5;
	ld.global.f32 	%f2, [%rd6];
	mul.f32 	%f3, %f1, %f2;
	add.s64 	%rd7, %rd4, %rd5;
	st.global.f32 	[%rd7], %f3;
$L__BB3_2:
	ret;

}
	// .globl	_Z12kernel_saxpyPKfPffi
.visible .entry _Z12kernel_saxpyPKfPffi(
	.param .u64 .ptr .align 1 _Z12kernel_saxpyPKfPffi_param_0,
	.param .u64 .ptr .align 1 _Z12kernel_saxpyPKfPffi_param_1,
	.param .f32 _Z12kernel_saxpyPKfPffi_param_2,
	.param .u32 _Z12kernel_saxpyPKfPffi_param_3
)
{
	.reg .pred 	%p<2>;
	.reg .b32 	%r<6>;
	.reg .b32 	%f<5>;
	.reg .b64 	%rd<8>;

	ld.param.u64 	%rd1, [_Z12kernel_saxpyPKfPffi_param_0];
	ld.param.u64 	%rd2, [_Z12kernel_saxpyPKfPffi_param_1];
	ld.param.f32 	%f1, [_Z12kernel_saxpyPKfPffi_param_2];
	ld.param.u32 	%r2, [_Z12kernel_saxpyPKfPffi_param_3];
	mov.u32 	%r3, %ctaid.x;
	mov.u32 	%r4, %ntid.x;
	mov.u32 	%r5, %tid.x;
	mad.lo.s32 	%r1, %r3, %r4, %r5;
	setp.ge.s32 	%p1, %r1, %r2;
	@%p1 bra 	$L__BB4_2;
	cvta.to.global.u64 	%rd3, %rd1;
	cvta.to.global.u64 	%rd4, %rd2;
	mul.wide.s32 	%rd5, %r1, 4;
	add.s64 	%rd6, %rd3, %rd5;
	ld.global.f32 	%f2, [%rd6];
	add.s64 	%rd7, %rd4, %rd5;
	ld.global.f32 	%f3, [%rd7];
	fma.rn.f32 	%f4, %f1, %f2, %f3;
	st.global.f32 	[%rd7], %f4;
$L__BB4_2:
	ret;

}
	// .globl	_Z18kernel_dot_partialPKfS0_Pfi
.visible .entry _Z18kernel_dot_partialPKfS0_Pfi(
	.param .u64 .ptr .align 1 _Z18kernel_dot_partialPKfS0_Pfi_param_0,
	.param .u64 .ptr .align 1 _Z18kernel_dot_partialPKfS0_Pfi_param_1,
	.param .u64 .ptr .align 1 _Z18kernel_dot_partialPKfS0_Pfi_param_2,
	.param .u32 _Z18kernel_dot_partialPKfS0_Pfi_param_3
)
{
	.reg .pred 	%p<6>;
	.reg .b32 	%r<14>;
	.reg .b32 	%f<11>;
	.reg .b64 	%rd<12>;

	ld.param.u64 	%rd1, [_Z18kernel_dot_partialPKfS0_Pfi_param_0];
	ld.param.u64 	%rd2, [_Z18kernel_dot_partialPKfS0_Pfi_param_1];
	ld.param.u64 	%rd3, [_Z18kernel_dot_partialPKfS0_Pfi_param_2];
	ld.param.u32 	%r8, [_Z18kernel_dot_partialPKfS0_Pfi_param_3];
	mov.u32 	%r1, %tid.x;
	mov.u32 	%r2, %ctaid.x;
	mov.u32 	%r13, %ntid.x;
	mad.lo.s32 	%r4, %r2, %r13, %r1;
	setp.ge.s32 	%p1, %r4, %r8;
	mov.f32 	%f10, 0f00000000;
	@%p1 bra 	$L__BB5_2;
	cvta.to.global.u64 	%rd4, %rd1;
	cvta.to.global.u64 	%rd5, %rd2;
	mul.wide.s32 	%rd6, %r4, 4;
	add.s64 	%rd7, %rd4, %rd6;
	ld.global.f32 	%f4, [%rd7];
	add.s64 	%rd8, %rd5, %rd6;
	ld.global.f32 	%f5, [%rd8];
	mul.f32 	%f10, %f4, %f5;
$L__BB5_2:
	shl.b32 	%r9, %r1, 2;
	mov.u32 	%r10, sdata;
	add.s32 	%r5, %r10, %r9;
	st.shared.f32 	[%r5], %f10;
	bar.sync 	0;
	setp.lt.u32 	%p2, %r13, 2;
	@%p2 bra 	$L__BB5_6;
$L__BB5_3:
	shr.u32 	%r7, %r13, 1;
	setp.ge.u32 	%p3, %r1, %r7;
	@%p3 bra 	$L__BB5_5;
	ld.shared.f32 	%f6, [%r5];
	shl.b32 	%r11, %r7, 2;
	add.s32 	%r12, %r5, %r11;
	ld.shared.f32 	%f7, [%r12];
	add.f32 	%f8, %f6, %f7;
	st.shared.f32 	[%r5], %f8;
$L__BB5_5:
	bar.sync 	0;
	setp.gt.u32 	%p4, %r13, 3;
	mov.u32 	%r13, %r7;
	@%p4 bra 	$L__BB5_3;
$L__BB5_6:
	setp.ne.s32 	%p5, %r1, 0;
	@%p5 bra 	$L__BB5_8;
	ld.shared.f32 	%f9, [sdata];
	cvta.to.global.u64 	%rd9, %rd3;
	mul.wide.u32 	%rd10, %r2, 4;
	add.s64 	%rd11, %rd9, %rd10;
	st.global.f32 	[%rd11], %f9;
$L__BB5_8:
	ret;

}


// ===== COMPILED SASS (sm_100) =====

	.target	sm_100

	.elftype	@"ET_EXEC"


//--------------------- .note.nv.tkinfo           --------------------------
	.section	.note.nv.tkinfo,"",@"SHT_NOTE"
	.sectionflags	@"SHF_NOTE_NV_TKINFO"
	.tkinfo
        /*0018*/ 	.word	0x00000002
        /*0030*/ 	.string	""
        /*0030*/ 	.string	"ptxas"
        /*0030*/ 	.string	"Cuda compilation tools, release 13.0, V13.0.88"
        /*0030*/ 	.string	"Build cuda_13.0.r13.0/compiler.36424714_0"
        /*0030*/ 	.string	"-arch sm_100 -m 64 "



//--------------------- .note.nv.cuinfo           --------------------------
	.section	.note.nv.cuinfo,"",@"SHT_NOTE"
	.sectionflags	@"SHF_NOTE_NV_CUINFO"
        /*0018*/ 	.short	0x0002
        /*001a*/ 	.short	0x0064
        /*001c*/ 	.short	0x0082
	.zero		2


//--------------------- .nv.info                  --------------------------
	.section	.nv.info,"",@"SHT_CUDA_INFO"
	.align	4


	//----- nvinfo : EIATTR_REGCOUNT
	.align		4
        /*0000*/ 	.byte	0x04, 0x2f
        /*0002*/ 	.short	(.L_1 - .L_0)
	.align		4
.L_0:
        /*0004*/ 	.word	index@(_Z14kernel_vec_addPKfS0_Pfi)
        /*0008*/ 	.word	0x0000000c


	//----- nvinfo : EIATTR_FRAME_SIZE
	.align		4
.L_1:
        /*000c*/ 	.byte	0x04, 0x11
        /*000e*/ 	.short	(.L_3 - .L_2)
	.align		4
.L_2:
        /*0010*/ 	.word	index@(_Z14kernel_vec_addPKfS0_Pfi)
        /*0014*/ 	.word	0x00000000


	//----- nvinfo : EIATTR_REGCOUNT
	.align		4
.L_3:
        /*0018*/ 	.byte	0x04, 0x2f
        /*001a*/ 	.short	(.L_5 - .L_4)
	.align		4
.L_4:
        /*001c*/ 	.word	index@(_Z14kernel_vec_subPKfS0_Pfi)
        /*0020*/ 	.word	0x0000000c


	//----- nvinfo : EIATTR_FRAME_SIZE
	.align		4
.L_5:
        /*0024*/ 	.byte	0x04, 0x11
        /*0026*/ 	.short	(.L_7 - .L_6)
	.align		4
.L_6:
        /*0028*/ 	.word	index@(_Z14kernel_vec_subPKfS0_Pfi)
        /*002c*/ 	.word	0x00000000


	//----- nvinfo : EIATTR_REGCOUNT
	.align		4
.L_7:
        /*0030*/ 	.byte	0x04, 0x2f
        /*0032*/ 	.short	(.L_9 - .L_8)
	.align		4
.L_8:
        /*0034*/ 	.word	index@(_Z14kernel_vec_mulPKfS0_Pfi)
        /*0038*/ 	.word	0x0000000c


	//----- nvinfo : EIATTR_FRAME_SIZE
	.align		4
.L_9:
        /*003c*/ 	.byte	0x04, 0x11
        /*003e*/ 	.short	(.L_11 - .L_10)
	.align		4
.L_10:
        /*0040*/ 	.word	index@(_Z14kernel_vec_mulPKfS0_Pfi)
        /*0044*/ 	.word	0x00000000


	//----- nvinfo : EIATTR_REGCOUNT
	.align		4
.L_11:
        /*0048*/ 	.byte	0x04, 0x2f
        /*004a*/ 	.short	(.L_13 - .L_12)
	.align		4
.L_12:
        /*004c*/ 	.word	index@(_Z17kernel_scalar_mulPKffPfi)
        /*0050*/ 	.word	0x0000000a


	//----- nvinfo : EIATTR_FRAME_SIZE
	.align		4
.L_13:
        /*0054*/ 	.byte	0x04, 0x11
        /*0056*/ 	.short	(.L_15 - .L_14)
	.align		4
.L_14:
        /*0058*/ 	.word	index@(_Z17kernel_scalar_mulPKffPfi)
        /*005c*/ 	.word	0x00000000


	//----- nvinfo : EIATTR_REGCOUNT
	.align		4
.L_15:
        /*0060*/ 	.byte	0x04, 0x2f
        /*0062*/ 	.short	(.L_17 - .L_16)
	.align		4
.L_16:
        /*0064*/ 	.word	index@(_Z12kernel_saxpyPKfPffi)
        /*0068*/ 	.word	0x0000000a


	//----- nvinfo : EIATTR_FRAME_SIZE
	.align		4
.L_17:
        /*006c*/ 	.byte	0x04, 0x11
        /*006e*/ 	.short	(.L_19 - .L_18)
	.align		4
.L_18:
        /*0070*/ 	.word	index@(_Z12kernel_saxpyPKfPffi)
        /*0074*/ 	.word	0x00000000


	//----- nvinfo : EIATTR_REGCOUNT
	.align		4
.L_19:
        /*0078*/ 	.byte	0x04, 0x2f
        /*007a*/ 	.short	(.L_21 - .L_20)
	.align		4
.L_20:
        /*007c*/ 	.word	index@(_Z18kernel_dot_partialPKfS0_Pfi)
        /*0080*/ 	.word	0x0000000c


	//----- nvinfo : EIATTR_FRAME_SIZE
	.align		4
.L_21:
        /*0084*/ 	.byte	0x04, 0x11
        /*0086*/ 	.short	(.L_23 - .L_22)
	.align		4
.L_22:
        /*0088*/ 	.word	index@(_Z18kernel_dot_partialPKfS0_Pfi)
        /*008c*/ 	.word	0x00000000


	//----- nvinfo : EIATTR_MIN_STACK_SIZE
	.align		4
.L_23:
        /*0090*/ 	.byte	0x04, 0x12
        /*0092*/ 	.short	(.L_25 - .L_24)
	.align		4
.L_24:
        /*0094*/ 	.word	index@(_Z18kernel_dot_partialPKfS0_Pfi)
        /*0098*/ 	.word	0x00000000


	//----- nvinfo : EIATTR_MIN_STACK_SIZE
	.align		4
.L_25:
        /*009c*/ 	.byte	0x04, 0x12
        /*009e*/ 	.short	(.L_27 - .L_26)
	.align		4
.L_26:
        /*00a0*/ 	.word	index@(_Z12kernel_saxpyPKfPffi)
        /*00a4*/ 	.word	0x00000000


	//----- nvinfo : EIATTR_MIN_STACK_SIZE
	.align		4
.L_27:
        /*00a8*/ 	.byte	0x04, 0x12
        /*00aa*/ 	.short	(.L_29 - .L_28)
	.align		4
.L_28:
        /*00ac*/ 	.word	index@(_Z17kernel_scalar_mulPKffPfi)
        /*00b0*/ 	.word	0x00000000


	//----- nvinfo : EIATTR_MIN_STACK_SIZE
	.align		4
.L_29:
        /*00b4*/ 	.byte	0x04, 0x12
        /*00b6*/ 	.short	(.L_31 - .L_30)
	.align		4
.L_30:
        /*00b8*/ 	.word	index@(_Z14kernel_vec_mulPKfS0_Pfi)
        /*00bc*/ 	.word	0x00000000


	//----- nvinfo : EIATTR_MIN_STACK_SIZE
	.align		4
.L_31:
        /*00c0*/ 	.byte	0x04, 0x12
        /*00c2*/ 	.short	(.L_33 - .L_32)
	.align		4
.L_32:
        /*00c4*/ 	.word	index@(_Z14kernel_vec_subPKfS0_Pfi)
        /*00c8*/ 	.word	0x00000000


	//----- nvinfo : EIATTR_MIN_STACK_SIZE
	.align		4
.L_33:
        /*00cc*/ 	.byte	0x04, 0x12
        /*00ce*/ 	.short	(.L_35 - .L_34)
	.align		4
.L_34:
        /*00d0*/ 	.word	index@(_Z14kernel_vec_addPKfS0_Pfi)
        /*00d4*/ 	.word	0x00000000
.L_35:


//--------------------- .nv.compat                --------------------------
	.section	.nv.compat,"",@"SHT_CUDA_COMPAT_INFO"
	.align	4
        /*0000*/ 	.byte	0x02, 0x09, 0x00, 0x00, 0x02, 0x02, 0x01, 0x00, 0x02, 0x05, 0x05, 0x00, 0x03, 0x07, 0x01, 0x01
        /*0010*/ 	.byte	0x02, 0x03, 0x00, 0x00, 0x02, 0x06, 0x01, 0x00, 0x04, 0x0b, 0x08, 0x00, 0x09, 0x00, 0x00, 0x00
        /*0020*/ 	.byte	0x00, 0x00, 0x00, 0x00


//--------------------- .nv.info._Z18kernel_dot_partialPKfS0_Pfi --------------------------
	.section	.nv.info._Z18kernel_dot_partialPKfS0_Pfi,"",@"SHT_CUDA_INFO"
	.sectionflags	@""
	.align	4


	//----- nvinfo : EIATTR_CUDA_API_VERSION
	.align		4
        /*0000*/ 	.byte	0x04, 0x37
        /*0002*/ 	.short	(.L_37 - .L_36)
.L_36:
        /*0004*/ 	.word	0x00000082


	//----- nvinfo : EIATTR_KPARAM_INFO
	.align		4
.L_37:
        /*0008*/ 	.byte	0x04, 0x17
        /*000a*/ 	.short	(.L_39 - .L_38)
.L_38:
        /*000c*/ 	.word	0x00000000
        /*0010*/ 	.short	0x0003
        /*0012*/ 	.short	0x0018
        /*0014*/ 	.byte	0x00, 0xf0, 0x11, 0x00


	//----- nvinfo : EIATTR_KPARAM_INFO
	.align		4
.L_39:
        /*0018*/ 	.byte	0x04, 0x17
        /*001a*/ 	.short	(.L_41 - .L_40)
.L_40:
        /*001c*/ 	.word	0x00000000
        /*0020*/ 	.short	0x0002
        /*0022*/ 	.short	0x0010
        /*0024*/ 	.byte	0x00, 0xf5, 0x21, 0x00


	//----- nvinfo : EIATTR_KPARAM_INFO
	.align		4
.L_41:
        /*0028*/ 	.byte	0x04, 0x17
        /*002a*/ 	.short	(.L_43 - .L_42)
.L_42:
        /*002c*/ 	.word	0x00000000
        /*0030*/ 	.short	0x0001
        /*0032*/ 	.short	0x0008
        /*0034*/ 	.byte	0x00, 0xf5, 0x21, 0x00


	//----- nvinfo : EIATTR_KPARAM_INFO
	.align		4
.L_43:
        /*0038*/ 	.byte	0x04, 0x17
        /*003a*/ 	.short	(.L_45 - .L_44)
.L_44:
        /*003c*/ 	.word	0x00000000
        /*0040*/ 	.short	0x0000
        /*0042*/ 	.short	0x0000
        /*0044*/ 	.byte	0x00, 0xf5, 0x21, 0x00


	//----- nvinfo : EIATTR_SPARSE_MMA_MASK
	.align		4
.L_45:
        /*0048*/ 	.byte	0x03, 0x50
        /*004a*/ 	.short	0x0000


	//----- nvinfo : EIATTR_MAXREG_COUNT
	.align		4
        /*004c*/ 	.byte	0x03, 0x1b
        /*004e*/ 	.short	0x00ff


	//----- nvinfo : EIATTR_NUM_BARRIERS
	.align		4
        /*0050*/ 	.byte	0x02, 0x4c
        /*0052*/ 	.byte	0x01
	.zero		1


	//----- nvinfo : EIATTR_MERCURY_ISA_VERSION
	.align		4
        /*0054*/ 	.byte	0x03, 0x5f
        /*0056*/ 	.short	0x0101


	//----- nvinfo : EIATTR_VRC_CTA_INIT_COUNT
	.align		4
        /*0058*/ 	.byte	0x02, 0x4a
	.zero		1
	.zero		1


	//----- nvinfo : EIATTR_EXIT_INSTR_OFFSETS
	.align		4
        /*005c*/ 	.byte	0x04, 0x1c
        /*005e*/ 	.short	(.L_47 - .L_46)


	//   ....[0]....
.L_46:
        /*0060*/ 	.word	0x00000250


	//   ....[1]....
        /*0064*/ 	.word	0x000002d0


	//----- nvinfo : EIATTR_CBANK_PARAM_SIZE
	.align		4
.L_47:
        /*0068*/ 	.byte	0x03, 0x19
        /*006a*/ 	.short	0x001c


	//----- nvinfo : EIATTR_PARAM_CBANK
	.align		4
        /*006c*/ 	.byte	0x04, 0x0a
        /*006e*/ 	.short	(.L_49 - .L_48)
	.align		4
.L_48:
        /*0070*/ 	.word	index@(.nv.constant0._Z18kernel_dot_partialPKfS0_Pfi)
        /*0074*/ 	.short	0x0380
        /*0076*/ 	.short	0x001c


	//----- nvinfo : EIATTR_SW_WAR
	.align		4
.L_49:
        /*0078*/ 	.byte	0x04, 0x36
        /*007a*/ 	.short	(.L_51 - .L_50)
.L_50:
        /*007c*/ 	.word	0x00000008
.L_51:


//--------------------- .nv.info._Z12kernel_saxpyPKfPffi --------------------------
	.section	.nv.info._Z12kernel_saxpyPKfPffi,"",@"SHT_CUDA_INFO"
	.sectionflags	@""
	.align	4


	//----- nvinfo : EIATTR_CUDA_API_VERSION
	.align		4
        /*0000*/ 	.byte	0x04, 0x37
        /*0002*/ 	.short	(.L_53 - .L_52)
.L_52:
        /*0004*/ 	.word	0x00000082


	//----- nvinfo : EIATTR_KPARAM_INFO
	.align		4
.L_53:
        /*0008*/ 	.byte	0x04, 0x17
        /*000a*/ 	.short	(.L_55 - .L_54)
.L_54:
        /*000c*/ 	.word	0x00000000
        /*0010*/ 	.short	0x0003
        /*0012*/ 	.short	0x0014
        /*0014*/ 	.byte	0x00, 0xf0, 0x11, 0x00


	//----- nvinfo : EIATTR_KPARAM_INFO
	.align		4
.L_55:
        /*0018*/ 	.byte	0x04, 0x17
        /*001a*/ 	.short	(.L_57 - .L_56)
.L_56:
        /*001c*/ 	.word	0x00000000
        /*0020*/ 	.short	0x0002
        /*0022*/ 	.short	0x0010
        /*0024*/ 	.byte	0x00, 0xf0, 0x11, 0x00


	//----- nvinfo : EIATTR_KPARAM_INFO
	.align		4
.L_57:
        /*0028*/ 	.byte	0x04, 0x17
        /*002a*/ 	.short	(.L_59 - .L_58)
.L_58:
        /*002c*/ 	.word	0x00000000
        /*0030*/ 	.short	0x0001
        /*0032*/ 	.short	0x0008
        /*0034*/ 	.byte	0x00, 0xf5, 0x21, 0x00


	//----- nvinfo : EIATTR_KPARAM_INFO
	.align		4
.L_59:
        /*0038*/ 	.byte	0x04, 0x17
        /*003a*/ 	.short	(.L_61 - .L_60)
.L_60:
        /*003c*/ 	.word	0x00000000
        /*0040*/ 	.short	0x0000
        /*0042*/ 	.short	0x0000
        /*0044*/ 	.byte	0x00, 0xf5, 0x21, 0x00


	//----- nvinfo : EIATTR_SPARSE_MMA_MASK
	.align		4
.L_61:
        /*0048*/ 	.byte	0x03, 0x50
        /*004a*/ 	.short	0x0000


	//----- nvinfo : EIATTR_MAXREG_COUNT
	.align		4
        /*004c*/ 	.byte	0x03, 0x1b
        /*004e*/ 	.short	0x00ff


	//----- nvinfo : EIATTR_MERCURY_ISA_VERSION
	.align		4
        /*0050*/ 	.byte	0x03, 0x5f
        /*0052*/ 	.short	0x0101


	//----- nvinfo : EIATTR_VRC_CTA_INIT_COUNT
	.align		4
        /*0054*/ 	.byte	0x02, 0x4a
	.zero		1
	.zero		1


	//----- nvinfo : EIATTR_EXIT_INSTR_OFFSETS
	.align		4
        /*0058*/ 	.byte	0x04, 0x1c
        /*005a*/ 	.short	(.L_63 - .L_62)


	//   ....[0]....
.L_62:
        /*005c*/ 	.word	0x00000070


	//   ....[1]....
        /*0060*/ 	.word	0x00000120


	//----- nvinfo : EIATTR_CBANK_PARAM_SIZE
	.align		4
.L_63:
        /*0064*/ 	.byte	0x03, 0x19
        /*0066*/ 	.short	0x0018


	//----- nvinfo : EIATTR_PARAM_CBANK
	.align		4
        /*0068*/ 	.byte	0x04, 0x0a
        /*006a*/ 	.short	(.L_65 - .L_64)
	.align		4
.L_64:
        /*006c*/ 	.word	index@(.nv.constant0._Z12kernel_saxpyPKfPffi)
        /*0070*/ 	.short	0x0380
        /*0072*/ 	.short	0x0018


	//----- nvinfo : EIATTR_SW_WAR
	.align		4
.L_65:
        /*0074*/ 	.byte	0x04, 0x36
        /*0076*/ 	.short	(.L_67 - .L_66)
.L_66:
        /*0078*/ 	.word	0x00000008
.L_67:


//--------------------- .nv.info._Z17kernel_scalar_mulPKffPfi --------------------------
	.section	.nv.info._Z17kernel_scalar_mulPKffPfi,"",@"SHT_CUDA_INFO"
	.sectionflags	@""
	.align	4


	//----- nvinfo : EIATTR_CUDA_API_VERSION
	.align		4
        /*0000*/ 	.byte	0x04, 0x37
        /*0002*/ 	.short	(.L_69 - .L_68)
.L_68:
        /*0004*/ 	.word	0x00000082


	//----- nvinfo : EIATTR_KPARAM_INFO
	.align		4
.L_69:
        /*0008*/ 	.byte	0x04, 0x17
        /*000a*/ 	.short	(.L_71 - .L_70)
.L_70:
        /*000c*/ 	.word	0x00000000
        /*0010*/ 	.short	0x0003
        /*0012*/ 	.short	0x0018
        /*0014*/ 	.byte	0x00, 0xf0, 0x11, 0x00


	//----- nvinfo : EIATTR_KPARAM_INFO
	.align		4
.L_71:
        /*0018*/ 	.byte	0x04, 0x17
        /*001a*/ 	.short	(.L_73 - .L_72)
.L_72:
        /*001c*/ 	.word	0x00000000
        /*0020*/ 	.short	0x0002
        /*0022*/ 	.short	0x0010
        /*0024*/ 	.byte	0x00, 0xf5, 0x21, 0x00


	//----- nvinfo : EIATTR_KPARAM_INFO
	.align		4
.L_73:
        /*0028*/ 	.byte	0x04, 0x17
        /*002a*/ 	.short	(.L_75 - .L_74)
.L_74:
        /*002c*/ 	.word	0x00000000
        /*0030*/ 	.short	0x0001
        /*0032*/ 	.short	0x0008
        /*0034*/ 	.byte	0x00, 0xf0, 0x11, 0x00


	//----- nvinfo : EIATTR_KPARAM_INFO
	.align		4
.L_75:
        /*0038*/ 	.byte	0x04, 0x17
        /*003a*/ 	.short	(.L_77 - .L_76)
.L_76:
        /*003c*/ 	.word	0x00000000
        /*0040*/ 	.short	0x0000
        /*0042*/ 	.short	0x0000
        /*0044*/ 	.byte	0x00, 0xf5, 0x21, 0x00


	//----- nvinfo : EIATTR_SPARSE_MMA_MASK
	.align		4
.L_77:
        /*0048*/ 	.byte	0x03, 0x50
        /*004a*/ 	.short	0x0000


	//----- nvinfo : EIATTR_MAXREG_COUNT
	.align		4
        /*004c*/ 	.byte	0x03, 0x1b
        /*004e*/ 	.short	0x00ff


	//----- nvinfo : EIATTR_MERCURY_ISA_VERSION
	.align		4
        /*0050*/ 	.byte	0x03, 0x5f
        /*0052*/ 	.short	0x0101


	//----- nvinfo : EIATTR_VRC_CTA_INIT_COUNT
	.align		4
        /*0054*/ 	.byte	0x02, 0x4a
	.zero		1
	.zero		1


	//----- nvinfo : EIATTR_EXIT_INSTR_OFFSETS
	.align		4
        /*0058*/ 	.byte	0x04, 0x1c
        /*005a*/ 	.short	(.L_79 - .L_78)


	//   ....[0]....
.L_78:
        /*005c*/ 	.word	0x00000070


	//   ....[1]....
        /*0060*/ 	.word	0x00000110


	//----- nvinfo : EIATTR_CBANK_PARAM_SIZE
	.align		4
.L_79:
        /*0064*/ 	.byte	0x03, 0x19
        /*0066*/ 	.short	0x001c


	//----- nvinfo : EIATTR_PARAM_CBANK
	.align		4
        /*0068*/ 	.byte	0x04, 0x0a
        /*006a*/ 	.short	(.L_81 - .L_80)
	.align		4
.L_80:
        /*006c*/ 	.word	index@(.nv.constant0._Z17kernel_scalar_mulPKffPfi)
        /*0070*/ 	.short	0x0380
        /*0072*/ 	.short	0x001c


	//----- nvinfo : EIATTR_SW_WAR
	.align		4
.L_81:
        /*0074*/ 	.byte	0x04, 0x36
        /*0076*/ 	.short	(.L_83 - .L_82)
.L_82:
        /*0078*/ 	.word	0x00000008
.L_83:


//--------------------- .nv.info._Z14kernel_vec_mulPKfS0_Pfi --------------------------
	.section	.nv.info._Z14kernel_vec_mulPKfS0_Pfi,"",@"SHT_CUDA_INFO"
	.sectionflags	@""
	.align	4


	//----- nvinfo : EIATTR_CUDA_API_VERSION
	.align		4
        /*0000*/ 	.byte	0x04, 0x37
        /*0002*/ 	.short	(.L_85 - .L_84)
.L_84:
        /*0004*/ 	.word	0x00000082


	//----- nvinfo : EIATTR_KPARAM_INFO
	.align		4
.L_85:
        /*0008*/ 	.byte	0x04, 0x17
        /*000a*/ 	.short	(.L_87 - .L_86)
.L_86:
        /*000c*/ 	.word	0x00000000
        /*0010*/ 	.short	0x0003
        /*0012*/ 	.short	0x0018
        /*0014*/ 	.byte	0x00, 0xf0, 0x11, 0x00


	//----- nvinfo : EIATTR_KPARAM_INFO
	.align		4
.L_87:
        /*0018*/ 	.byte	0x04, 0x17
        /*001a*/ 	.short	(.L_89 - .L_88)
.L_88:
        /*001c*/ 	.word	0x00000000
        /*0020*/ 	.short	0x0002
        /*0022*/ 	.short	0x0010
        /*0024*/ 	.byte	0x00, 0xf5, 0x21, 0x00


	//----- nvinfo : EIATTR_KPARAM_INFO
	.align		4
.L_89:
        /*0028*/ 	.byte	0x04, 0x17
        /*002a*/ 	.short	(.L_91 - .L_90)
.L_90:
        /*002c*/ 	.word	0x00000000
        /*0030*/ 	.short	0x0001
        /*0032*/ 	.short	0x0008
        /*0034*/ 	.byte	0x00, 0xf5, 0x21, 0x00


	//----- nvinfo : EIATTR_KPARAM_INFO
	.align		4
.L_91:
        /*0038*/ 	.byte	0x04, 0x17
        /*003a*/ 	.short	(.L_93 - .L_92)
.L_92:
        /*003c*/ 	.word	0x00000000
        /*0040*/ 	.short	0x0000
        /*0042*/ 	.short	0x0000
        /*0044*/ 	.byte	0x00, 0xf5, 0x21, 0x00


	//----- nvinfo : EIATTR_SPARSE_MMA_MASK
	.align		4
.L_93:
        /*0048*/ 	.byte	0x03, 0x50
        /*004a*/ 	.short	0x0000


	//----- nvinfo : EIATTR_MAXREG_COUNT
	.align		4
        /*004c*/ 	.byte	0x03, 0x1b
        /*004e*/ 	.short	0x00ff


	//----- nvinfo : EIATTR_MERCURY_ISA_VERSION
	.align		4
        /*0050*/ 	.byte	0x03, 0x5f
        /*0052*/ 	.short	0x0101


	//----- nvinfo : EIATTR_VRC_CTA_INIT_COUNT
	.align		4
        /*0054*/ 	.byte	0x02, 0x4a
	.zero		1
	.zero		1


	//----- nvinfo : EIATTR_EXIT_INSTR_OFFSETS
	.align		4
        /*0058*/ 	.byte	0x04, 0x1c
        /*005a*/ 	.short	(.L_95 - .L_94)


	//   ....[0]....
.L_94:
        /*005c*/ 	.word	0x00000070


	//   ....[1]....
        /*0060*/ 	.word	0x00000130


	//----- nvinfo : EIATTR_CBANK_PARAM_SIZE
	.align		4
.L_95:
        /*0064*/ 	.byte	0x03, 0x19
        /*0066*/ 	.short	0x001c


	//----- nvinfo : EIATTR_PARAM_CBANK
	.align		4
        /*0068*/ 	.byte	0x04, 0x0a
        /*006a*/ 	.short	(.L_97 - .L_96)
	.align		4
.L_96:
        /*006c*/ 	.word	index@(.nv.constant0._Z14kernel_vec_mulPKfS0_Pfi)
        /*0070*/ 	.short	0x0380
        /*0072*/ 	.short	0x001c


	//----- nvinfo : EIATTR_SW_WAR
	.align		4
.L_97:
        /*0074*/ 	.byte	0x04, 0x36
        /*0076*/ 	.short	(.L_99 - .L_98)
.L_98:
        /*0078*/ 	.word	0x00000008
.L_99:


//--------------------- .nv.info._Z14kernel_vec_subPKfS0_Pfi --------------------------
	.section	.nv.info._Z14kernel_vec_subPKfS0_Pfi,"",@"SHT_CUDA_INFO"
	.sectionflags	@""
	.align	4


	//----- nvinfo : EIATTR_CUDA_API_VERSION
	.align		4
        /*0000*/ 	.byte	0x04, 0x37
        /*0002*/ 	.short	(.L_101 - .L_100)
.L_100:
        /*0004*/ 	.word	0x00000082


	//----- nvinfo : EIATTR_KPARAM_INFO
	.align		4
.L_101:
        /*0008*/ 	.byte	0x04, 0x17
        /*000a*/ 	.short	(.L_103 - .L_102)
.L_102:
        /*000c*/ 	.word	0x00000000
        /*0010*/ 	.short	0x0003
        /*0012*/ 	.short	0x0018
        /*0014*/ 	.byte	0x00, 0xf0, 0x11, 0x00


	//----- nvinfo : EIATTR_KPARAM_INFO
	.align		4
.L_103:
        /*0018*/ 	.byte	0x04, 0x17
        /*001a*/ 	.short	(.L_105 - .L_104)
.L_104:
        /*001c*/ 	.word	0x00000000
        /*0020*/ 	.short	0x0002
        /*0022*/ 	.short	0x0010
        /*0024*/ 	.byte	0x00, 0xf5, 0x21, 0x00


	//----- nvinfo : EIATTR_KPARAM_INFO
	.align		4
.L_105:
        /*0028*/ 	.byte	0x04, 0x17
        /*002a*/ 	.short	(.L_107 - .L_106)
.L_106:
        /*002c*/ 	.word	0x00000000
        /*0030*/ 	.short	0x0001
        /*0032*/ 	.short	0x0008
        /*0034*/ 	.byte	0x00, 0xf5, 0x21, 0x00


	//----- nvinfo : EIATTR_KPARAM_INFO
	.align		4
.L_107:
        /*0038*/ 	.byte	0x04, 0x17
        /*003a*/ 	.short	(.L_109 - .L_108)
.L_108:
        /*003c*/ 	.word	0x00000000
        /*0040*/ 	.short	0x0000
        /*0042*/ 	.short	0x0000
        /*0044*/ 	.byte	0x00, 0xf5, 0x21, 0x00


	//----- nvinfo : EIATTR_SPARSE_MMA_MASK
	.align		4
.L_109:
        /*0048*/ 	.byte	0x03, 0x50
        /*004a*/ 	.short	0x0000


	//----- nvinfo : EIATTR_MAXREG_COUNT
	.align		4
        /*004c*/ 	.byte	0x03, 0x1b
        /*004e*/ 	.short	0x00ff


	//----- nvinfo : EIATTR_MERCURY_ISA_VERSION
	.align		4
        /*0050*/ 	.byte	0x03, 0x5f
        /*0052*/ 	.short	0x0101


	//----- nvinfo : EIATTR_VRC_CTA_INIT_COUNT
	.align		4
        /*0054*/ 	.byte	0x02, 0x4a
	.zero		1
	.zero		1


	//----- nvinfo : EIATTR_EXIT_INSTR_OFFSETS
	.align		4
        /*0058*/ 	.byte	0x04, 0x1c
        /*005a*/ 	.short	(.L_111 - .L_110)


	//   ....[0]....
.L_110:
        /*005c*/ 	.word	0x00000070


	//   ....[1]....
        /*0060*/ 	.word	0x00000130


	//----- nvinfo : EIATTR_CBANK_PARAM_SIZE
	.align		4
.L_111:
        /*0064*/ 	.byte	0x03, 0x19
        /*0066*/ 	.short	0x001c


	//----- nvinfo : EIATTR_PARAM_CBANK
	.align		4
        /*0068*/ 	.byte	0x04, 0x0a
        /*006a*/ 	.short	(.L_113 - .L_112)
	.align		4
.L_112:
        /*006c*/ 	.word	index@(.nv.constant0._Z14kernel_vec_subPKfS0_Pfi)
        /*0070*/ 	.short	0x0380
        /*0072*/ 	.short	0x001c


	//----- nvinfo : EIATTR_SW_WAR
	.align		4
.L_113:
        /*0074*/ 	.byte	0x04, 0x36
        /*0076*/ 	.short	(.L_115 - .L_114)
.L_114:
        /*0078*/ 	.word	0x00000008
.L_115:


//--------------------- .nv.info._Z14kernel_vec_addPKfS0_Pfi --------------------------
	.section	.nv.info._Z14kernel_vec_addPKfS0_Pfi,"",@"SHT_CUDA_INFO"
	.sectionflags	@""
	.align	4


	//----- nvinfo : EIATTR_CUDA_API_VERSION
	.align		4
        /*0000*/ 	.byte	0x04, 0x37
        /*0002*/ 	.short	(.L_117 - .L_116)
.L_116:
        /*0004*/ 	.word	0x00000082


	//----- nvinfo : EIATTR_KPARAM_INFO
	.align		4
.L_117:
        /*0008*/ 	.byte	0x04, 0x17
        /*000a*/ 	.short	(.L_119 - .L_118)
.L_118:
        /*000c*/ 	.word	0x00000000
        /*0010*/ 	.short	0x0003
        /*0012*/ 	.short	0x0018
        /*0014*/ 	.byte	0x00, 0xf0, 0x11, 0x00


	//----- nvinfo : EIATTR_KPARAM_INFO
	.align		4
.L_119:
        /*0018*/ 	.byte	0x04, 0x17
        /*001a*/ 	.short	(.L_121 - .L_120)
.L_120:
        /*001c*/ 	.word	0x00000000
        /*0020*/ 	.short	0x0002
        /*0022*/ 	.short	0x0010
        /*0024*/ 	.byte	0x00, 0xf5, 0x21, 0x00


	//----- nvinfo : EIATTR_KPARAM_INFO
	.align		4
.L_121:
        /*0028*/ 	.byte	0x04, 0x17
        /*002a*/ 	.short	(.L_123 - .L_122)
.L_122:
        /*002c*/ 	.word	0x00000000
        /*0030*/ 	.short	0x0001
        /*0032*/ 	.short	0x0008
        /*0034*/ 	.byte	0x00, 0xf5, 0x21, 0x00


	//----- nvinfo : EIATTR_KPARAM_INFO
	.align		4
.L_123:
        /*0038*/ 	.byte	0x04, 0x17
        /*003a*/ 	.short	(.L_125 - .L_124)
.L_124:
        /*003c*/ 	.word	0x00000000
        /*0040*/ 	.short	0x0000
        /*0042*/ 	.short	0x0000
        /*0044*/ 	.byte	0x00, 0xf5, 0x21, 0x00


	//----- nvinfo : EIATTR_SPARSE_MMA_MASK
	.align		4
.L_125:
        /*0048*/ 	.byte	0x03, 0x50
        /*004a*/ 	.short	0x0000


	//----- nvinfo : EIATTR_MAXREG_COUNT
	.align		4
        /*004c*/ 	.byte	0x03, 0x1b
        /*004e*/ 	.short	0x00ff


	//----- nvinfo : EIATTR_MERCURY_ISA_VERSION
	.align		4
        /*0050*/ 	.byte	0x03, 0x5f
        /*0052*/ 	.short	0x0101


	//----- nvinfo : EIATTR_VRC_CTA_INIT_COUNT
	.align		4
        /*0054*/ 	.byte	0x02, 0x4a
	.zero		1
	.zero		1


	//----- nvinfo : EIATTR_EXIT_INSTR_OFFSETS
	.align		4
        /*0058*/ 	.byte	0x04, 0x1c
        /*005a*/ 	.short	(.L_127 - .L_126)


	//   ....[0]....
.L_126:
        /*005c*/ 	.word	0x00000070


	//   ....[1]....
        /*0060*/ 	.word	0x00000130


	//----- nvinfo : EIATTR_CBANK_PARAM_SIZE
	.align		4
.L_127:
        /*0064*/ 	.byte	0x03, 0x19
        /*0066*/ 	.short	0x001c


	//----- nvinfo : EIATTR_PARAM_CBANK
	.align		4
        /*0068*/ 	.byte	0x04, 0x0a
        /*006a*/ 	.short	(.L_129 - .L_128)
	.align		4
.L_128:
        /*006c*/ 	.word	index@(.nv.constant0._Z14kernel_vec_addPKfS0_Pfi)
        /*0070*/ 	.short	0x0380
        /*0072*/ 	.short	0x001c


	//----- nvinfo : EIATTR_SW_WAR
	.align		4
.L_129:
        /*0074*/ 	.byte	0x04, 0x36
        /*0076*/ 	.short	(.L_131 - .L_130)
.L_130:
        /*0078*/ 	.word	0x00000008
.L_131:


//--------------------- .nv.callgraph             --------------------------
	.section	.nv.callgraph,"",@"SHT_CUDA_CALLGRAPH"
	.align	4
	.sectionentsize	8
	.align		4
        /*0000*/ 	.word	0x00000000
	.align		4
        /*0004*/ 	.word	0xffffffff
	.align		4
        /*0008*/ 	.word	0x00000000
	.align		4
        /*000c*/ 	.word	0xfffffffe
	.align		4
        /*0010*/ 	.word	0x00000000
	.align		4
        /*0014*/ 	.word	0xfffffffd
	.align		4
        /*0018*/ 	.word	0x00000000
	.align		4
        /*001c*/ 	.word	0xfffffffc


//--------------------- .text._Z18kernel_dot_partialPKfS0_Pfi --------------------------
	.section	.text._Z18kernel_dot_partialPKfS0_Pfi,"ax",@progbits
	.align	128
        .global         _Z18kernel_dot_partialPKfS0_Pfi
        .type           _Z18kernel_dot_partialPKfS0_Pfi,@function
        .size           _Z18kernel_dot_partialPKfS0_Pfi,(.L_x_8 - _Z18kernel_dot_partialPKfS0_Pfi)
        .other          _Z18kernel_dot_partialPKfS0_Pfi,@"STO_CUDA_ENTRY STV_DEFAULT"
_Z18kernel_dot_partialPKfS0_Pfi:
.text._Z18kernel_dot_partialPKfS0_Pfi:
[----:B------:R-:W-:Y:S01]  /*0000*/  LDC R1, c[0x0][0x37c] ;  /* 0x0000df00ff017b82 */ /* 0x000fe20000000800 */
[----:B------:R-:W0:Y:S01]  /*0010*/  S2R R8, SR_TID.X ;  /* 0x0000000000087919 */ /* 0x000e220000002100 */
[----:B------:R-:W0:Y:S06]  /*0020*/  LDCU UR8, c[0x0][0x360] ;  /* 0x00006c00ff0877ac */ /* 0x000e2c0008000800 */
[----:B------:R-:W1:Y:S01]  /*0030*/  LDC.64 R2, c[0x0][0x380] ;  /* 0x0000e000ff027b82 */ /* 0x000e620000000a00 */
[----:B------:R-:W0:Y:S01]  /*0040*/  S2R R9, SR_CTAID.X ;  /* 0x0000000000097919 */ /* 0x000e220000002500 */
[----:B------:R-:W2:Y:S01]  /*0050*/  LDCU UR4, c[0x0][0x398] ;  /* 0x00007300ff0477ac */ /* 0x000ea20008000800 */
[----:B------:R-:W3:Y:S05]  /*0060*/  LDCU.64 UR6, c[0x0][0x358] ;  /* 0x00006b00ff0677ac */ /* 0x000eea0008000a00 */
[----:B------:R-:W4:Y:S01]  /*0070*/  LDC.64 R4, c[0x0][0x388] ;  /* 0x0000e200ff047b82 */ /* 0x000f220000000a00 */
[----:B0-----:R-:W-:-:S05]  /*0080*/  IMAD R7, R9, UR8, R8 ;  /* 0x0000000809077c24 */ /* 0x001fca000f8e0208 */
[----:B--2---:R-:W-:-:S13]  /*0090*/  ISETP.GE.AND P1, PT, R7, UR4, PT ;  /* 0x0000000407007c0c */ /* 0x004fda000bf26270 */
[----:B-1----:R-:W-:-:S04]  /*00a0*/  @!P1 IMAD.WIDE R2, R7, 0x4, R2 ;  /* 0x0000000407029825 */ /* 0x002fc800078e0202 */
[----:B----4-:R-:W-:Y:S02]  /*00b0*/  @!P1 IMAD.WIDE R4, R7, 0x4, R4 ;  /* 0x0000000407049825 */ /* 0x010fe400078e0204 */
[----:B---3--:R-:W2:Y:S04]  /*00c0*/  @!P1 LDG.E R2, desc[UR6][R2.64] ;  /* 0x0000000602029981 */ /* 0x008ea8000c1e1900 */
[----:B------:R-:W2:Y:S01]  /*00d0*/  @!P1 LDG.E R5, desc[UR6][R4.64] ;  /* 0x0000000604059981 */ /* 0x000ea2000c1e1900 */
[----:B------:R-:W0:Y:S01]  /*00e0*/  S2UR UR5, SR_CgaCtaId ;  /* 0x00000000000579c3 */ /* 0x000e220000008800 */
[----:B------:R-:W-:Y:S01]  /*00f0*/  IMAD.U32 R0, RZ, RZ, UR8 ;  /* 0x00000008ff007e24 */ /* 0x000fe2000f8e00ff */
[----:B------:R-:W-:Y:S01]  /*0100*/  UMOV UR4, 0x400 ;  /* 0x0000040000047882 */ /* 0x000fe20000000000 */
[----:B------:R-:W-:-:S03]  /*0110*/  IMAD.MOV.U32 R6, RZ, RZ, RZ ;  /* 0x000000ffff067224 */ /* 0x000fc600078e00ff */
[----:B------:R-:W-:Y:S01]  /*0120*/  ISETP.GE.U32.AND P0, PT, R0, 0x2, PT ;  /* 0x000000020000780c */ /* 0x000fe20003f06070 */
[----:B0-----:R-:W-:-:S06]  /*0130*/  ULEA UR4, UR5, UR4, 0x18 ;  /* 0x0000000405047291 */ /* 0x001fcc000f8ec0ff */
[----:B------:R-:W-:Y:S01]  /*0140*/  LEA R7, R8, UR4, 0x2 ;  /* 0x0000000408077c11 */ /* 0x000fe2000f8e10ff */
[----:B--2---:R-:W-:Y:S01]  /*0150*/  @!P1 FMUL R6, R2, R5 ;  /* 0x0000000502069220 */ /* 0x004fe20000400000 */
[----:B------:R-:W-:-:S04]  /*0160*/  ISETP.NE.AND P1, PT, R8, RZ, PT ;  /* 0x000000ff0800720c */ /* 0x000fc80003f25270 */
[----:B------:R0:W-:Y:S01]  /*0170*/  STS [R7], R6 ;  /* 0x0000000607007388 */ /* 0x0001e20000000800 */
[----:B------:R-:W-:Y:S06]  /*0180*/  BAR.SYNC.DEFER_BLOCKING 0x0 ;  /* 0x0000000000007b1d */ /* 0x000fec0000010000 */
[----:B------:R-:W-:Y:S05]  /*0190*/  @!P0 BRA `(.L_x_0) ;  /* 0x00000000002c8947 */ /* 0x000fea0003800000 */
.L_x_1:
[----:B------:R-:W-:-:S04]  /*01a0*/  SHF.R.U32.HI R4, RZ, 0x1, R0 ;  /* 0x00000001ff047819 */ /* 0x000fc80000011600 */
[----:B------:R-:W-:-:S13]  /*01b0*/  ISETP.GE.U32.AND P0, PT, R8, R4, PT ;  /* 0x000000040800720c */ /* 0x000fda0003f06070 */
[----:B------:R-:W-:Y:S01]  /*01c0*/  @!P0 LEA R3, R4, R7, 0x2 ;  /* 0x0000000704038211 */ /* 0x000fe200078e10ff */
[----:B------:R-:W-:Y:S05]  /*01d0*/  @!P0 LDS R2, [R7] ;  /* 0x0000000007028984 */ /* 0x000fea0000000800 */
[----:B------:R-:W1:Y:S02]  /*01e0*/  @!P0 LDS R3, [R3] ;  /* 0x0000000003038984 */ /* 0x000e640000000800 */
[----:B-1----:R-:W-:-:S05]  /*01f0*/  @!P0 FADD R2, R2, R3 ;  /* 0x0000000302028221 */ /* 0x002fca0000000000 */
[----:B------:R1:W-:Y:S01]  /*0200*/  @!P0 STS [R7], R2 ;  /* 0x0000000207008388 */ /* 0x0003e20000000800 */
[----:B------:R-:W-:Y:S01]  /*0210*/  BAR.SYNC.DEFER_BLOCKING 0x0 ;  /* 0x0000000000007b1d */ /* 0x000fe20000010000 */
[----:B------:R-:W-:Y:S02]  /*0220*/  ISETP.GT.U32.AND P0, PT, R0, 0x3, PT ;  /* 0x000000030000780c */ /* 0x000fe40003f04070 */
[----:B------:R-:W-:-:S11]  /*0230*/  MOV R0, R4 ;  /* 0x0000000400007202 */ /* 0x000fd60000000f00 */
[----:B-1----:R-:W-:Y:S05]  /*0240*/  @P0 BRA `(.L_x_1) ;  /* 0xfffffffc00d40947 */ /* 0x002fea000383ffff */
.L_x_0:
[----:B------:R-:W-:Y:S05]  /*0250*/  @P1 EXIT ;  /* 0x000000000000194d */ /* 0x000fea0003800000 */
[----:B------:R-:W1:Y:S01]  /*0260*/  S2UR UR5, SR_CgaCtaId ;  /* 0x00000000000579c3 */ /* 0x000e620000008800 */
[----:B------:R-:W-:-:S07]  /*0270*/  UMOV UR4, 0x400 ;  /* 0x0000040000047882 */ /* 0x000fce0000000000 */
[----:B------:R-:W2:Y:S01]  /*0280*/  LDC.64 R2, c[0x0][0x390] ;  /* 0x0000e400ff027b82 */ /* 0x000ea20000000a00 */
[----:B-1----:R-:W-:Y:S01]  /*0290*/  ULEA UR4, UR5, UR4, 0x18 ;  /* 0x0000000405047291 */ /* 0x002fe2000f8ec0ff */
[----:B--2---:R-:W-:-:S08]  /*02a0*/  IMAD.WIDE.U32 R2, R9, 0x4, R2 ;  /* 0x0000000409027825 */ /* 0x004fd000078e0002 */
[----:B------:R-:W1:Y:S04]  /*02b0*/  LDS R5, [UR4] ;  /* 0x00000004ff057984 */ /* 0x000e680008000800 */
[----:B-1----:R-:W-:Y:S01]  /*02c0*/  STG.E desc[UR6][R2.64], R5 ;  /* 0x0000000502007986 */ /* 0x002fe2000c101906 */
[----:B------:R-:W-:Y:S05]  /*02d0*/  EXIT ;  /* 0x000000000000794d */ /* 0x000fea0003800000 */
.L_x_2:
[----:B------:R-:W-:-:S00]  /*02e0*/  BRA `(.L_x_2) ;  /* 0xfffffffc00fc7947 */ /* 0x000fc0000383ffff */
[----:B------:R-:W-:-:S00]  /*02f0*/  NOP ;  /* 0x0000000000007918 */ /* 0x000fc00000000000 */
        /* <DEDUP_REMOVED lines=8> */
.L_x_8:


//--------------------- .text._Z12kernel_saxpyPKfPffi --------------------------
	.section	.text._Z12kernel_saxpyPKfPffi,"ax",@progbits
	.align	128
        .global         _Z12kernel_saxpyPKfPffi
        .type           _Z12kernel_saxpyPKfPffi,@function
        .size           _Z12kernel_saxpyPKfPffi,(.L_x_9 - _Z12kernel_saxpyPKfPffi)
        .other          _Z12kernel_saxpyPKfPffi,@"STO_CUDA_ENTRY STV_DEFAULT"
_Z12kernel_saxpyPKfPffi:
.text._Z12kernel_saxpyPKfPffi:
[----:B------:R-:W-:Y:S01]  /*0000*/  LDC R1, c[0x0][0x37c] ;  /* 0x0000df00ff017b82 */ /* 0x000fe20000000800 */
[----:B------:R-:W0:Y:S07]  /*0010*/  S2R R0, SR_TID.X ;  /* 0x0000000000007919 */ /* 0x000e2e0000002100 */
[----:B------:R-:W0:Y:S01]  /*0020*/  S2UR UR4, SR_CTAID.X ;  /* 0x00000000000479c3 */ /* 0x000e220000002500 */
[----:B------:R-:W1:Y:S07]  /*0030*/  LDCU UR5, c[0x0][0x394] ;  /* 0x00007280ff0577ac */ /* 0x000e6e0008000800 */
[----:B------:R-:W0:Y:S02]  /*0040*/  LDC R7, c[0x0][0x360] ;  /* 0x0000d800ff077b82 */ /* 0x000e240000000800 */
[----:B0-----:R-:W-:-:S05]  /*0050*/  IMAD R7, R7, UR4, R0 ;  /* 0x0000000407077c24 */ /* 0x001fca000f8e0200 */
[----:B-1----:R-:W-:-:S13]  /*0060*/  ISETP.GE.AND P0, PT, R7, UR5, PT ;  /* 0x0000000507007c0c */ /* 0x002fda000bf06270 */
[----:B------:R-:W-:Y:S05]  /*0070*/  @P0 EXIT ;  /* 0x000000000000094d */ /* 0x000fea0003800000 */
[----:B------:R-:W0:Y:S01]  /*0080*/  LDC.64 R2, c[0x0][0x380] ;  /* 0x0000e000ff027b82 */ /* 0x000e220000000a00 */
[----:B------:R-:W1:Y:S01]  /*0090*/  LDCU.64 UR4, c[0x0][0x358] ;  /* 0x00006b00ff0477ac */ /* 0x000e620008000a00 */
[----:B------:R-:W2:Y:S06]  /*00a0*/  LDCU UR6, c[0x0][0x390] ;  /* 0x00007200ff0677ac */ /* 0x000eac0008000800 */
[----:B------:R-:W3:Y:S01]  /*00b0*/  LDC.64 R4, c[0x0][0x388] ;  /* 0x0000e200ff047b82 */ /* 0x000ee20000000a00 */
[----:B0-----:R-:W-:-:S06]  /*00c0*/  IMAD.WIDE R2, R7, 0x4, R2 ;  /* 0x0000000407027825 */ /* 0x001fcc00078e0202 */
[----:B-1----:R-:W2:Y:S01]  /*00d0*/  LDG.E R2, desc[UR4][R2.64] ;  /* 0x0000000402027981 */ /* 0x002ea2000c1e1900 */
[----:B---3--:R-:W-:-:S05]  /*00e0*/  IMAD.WIDE R4, R7, 0x4, R4 ;  /* 0x0000000407047825 */ /* 0x008fca00078e0204 */
[----:B------:R-:W2:Y:S02]  /*00f0*/  LDG.E R7, desc[UR4][R4.64] ;  /* 0x0000000404077981 */ /* 0x000ea4000c1e1900 */
[----:B--2---:R-:W-:-:S05]  /*0100*/  FFMA R7, R2, UR6, R7 ;  /* 0x0000000602077c23 */ /* 0x004fca0008000007 */
[----:B------:R-:W-:Y:S01]  /*0110*/  STG.E desc[UR4][R4.64], R7 ;  /* 0x0000000704007986 */ /* 0x000fe2000c101904 */
[----:B------:R-:W-:Y:S05]  /*0120*/  EXIT ;  /* 0x000000000000794d */ /* 0x000fea0003800000 */
.L_x_3:
        /* <DEDUP_REMOVED lines=13> */
.L_x_9:


//--------------------- .text._Z17kernel_scalar_mulPKffPfi --------------------------
	.section	.text._Z17kernel_scalar_mulPKffPfi,"ax",@progbits
	.align	128
        .global         _Z17kernel_scalar_mulPKffPfi
        .type           _Z17kernel_scalar_mulPKffPfi,@function
        .size           _Z17kernel_scalar_mulPKffPfi,(.L_x_10 - _Z17kernel_scalar_mulPKffPfi)
        .other          _Z17kernel_scalar_mulPKffPfi,@"STO_CUDA_ENTRY STV_DEFAULT"
_Z17kernel_scalar_mulPKffPfi:
.text._Z17kernel_scalar_mulPKffPfi:
        /* <DEDUP_REMOVED lines=14> */
[----:B---3--:R-:W-:-:S04]  /*00e0*/  IMAD.WIDE R4, R7, 0x4, R4 ;  /* 0x0000000407047825 */ /* 0x008fc800078e0204 */
[----:B--2---:R-:W-:-:S05]  /*00f0*/  FMUL R7, R2, UR6 ;  /* 0x0000000602077c20 */ /* 0x004fca0008400000 */
[----:B------:R-:W-:Y:S01]  /*0100*/  STG.E desc[UR4][R4.64], R7 ;  /* 0x0000000704007986 */ /* 0x000fe2000c101904 */
[----:B------:R-:W-:Y:S05]  /*0110*/  EXIT ;  /* 0x000000000000794d */ /* 0x000fea0003800000 */
.L_x_4:
        /* <DEDUP_REMOVED lines=14> */
.L_x_10:


//--------------------- .text._Z14kernel_vec_mulPKfS0_Pfi --------------------------
	.section	.text._Z14kernel_vec_mulPKfS0_Pfi,"ax",@progbits
	.align	128
        .global         _Z14kernel_vec_mulPKfS0_Pfi
        .type           _Z14kernel_vec_mulPKfS0_Pfi,@function
        .size           _Z14kernel_vec_mulPKfS0_Pfi,(.L_x_11 - _Z14kernel_vec_mulPKfS0_Pfi)
        .other          _Z14kernel_vec_mulPKfS0_Pfi,@"STO_CUDA_ENTRY STV_DEFAULT"
_Z14kernel_vec_mulPKfS0_Pfi:
.text._Z14kernel_vec_mulPKfS0_Pfi:
        /* <DEDUP_REMOVED lines=9> */
[----:B------:R-:W1:Y:S07]  /*0090*/  LDCU.64 UR4, c[0x0][0x358] ;  /* 0x00006b00ff0477ac */ /* 0x000e6e0008000a00 */
[----:B------:R-:W2:Y:S08]  /*00a0*/  LDC.64 R4, c[0x0][0x388] ;  /* 0x0000e200ff047b82 */ /* 0x000eb00000000a00 */
[----:B------:R-:W3:Y:S01]  /*00b0*/  LDC.64 R6, c[0x0][0x390] ;  /* 0x0000e400ff067b82 */ /* 0x000ee20000000a00 */
[----:B0-----:R-:W-:-:S06]  /*00c0*/  IMAD.WIDE R2, R9, 0x4, R2 ;  /* 0x0000000409027825 */ /* 0x001fcc00078e0202 */
[----:B-1----:R-:W4:Y:S01]  /*00d0*/  LDG.E R2, desc[UR4][R2.64] ;  /* 0x0000000402027981 */ /* 0x002f22000c1e1900 */
[----:B--2---:R-:W-:-:S06]  /*00e0*/  IMAD.WIDE R4, R9, 0x4, R4 ;  /* 0x0000000409047825 */ /* 0x004fcc00078e0204 */
[----:B------:R-:W4:Y:S01]  /*00f0*/  LDG.E R5, desc[UR4][R4.64] ;  /* 0x0000000404057981 */ /* 0x000f22000c1e1900 */
[----:B---3--:R-:W-:-:S04]  /*0100*/  IMAD.WIDE R6, R9, 0x4, R6 ;  /* 0x0000000409067825 */ /* 0x008fc800078e0206 */
[----:B----4-:R-:W-:-:S05]  /*0110*/  FMUL R9, R2, R5 ;  /* 0x0000000502097220 */ /* 0x010fca0000400000 */
[----:B------:R-:W-:Y:S01]  /*0120*/  STG.E desc[UR4][R6.64], R9 ;  /* 0x0000000906007986 */ /* 0x000fe2000c101904 */
[----:B------:R-:W-:Y:S05]  /*0130*/  EXIT ;  /* 0x000000000000794d */ /* 0x000fea0003800000 */
.L_x_5:
        /* <DEDUP_REMOVED lines=12> */
.L_x_11:


//--------------------- .text._Z14kernel_vec_subPKfS0_Pfi --------------------------
	.section	.text._Z14kernel_vec_subPKfS0_Pfi,"ax",@progbits
	.align	128
        .global         _Z14kernel_vec_subPKfS0_Pfi
        .type           _Z14kernel_vec_subPKfS0_Pfi,@function
        .size           _Z14kernel_vec_subPKfS0_Pfi,(.L_x_12 - _Z14kernel_vec_subPKfS0_Pfi)
        .other          _Z14kernel_vec_subPKfS0_Pfi,@"STO_CUDA_ENTRY STV_DEFAULT"
_Z14kernel_vec_subPKfS0_Pfi:
.text._Z14kernel_vec_subPKfS0_Pfi:
        /* <DEDUP_REMOVED lines=17> */
[----:B----4-:R-:W-:-:S05]  /*0110*/  FADD R9, R2, -R5 ;  /* 0x8000000502097221 */ /* 0x010fca0000000000 */
[----:B------:R-:W-:Y:S01]  /*0120*/  STG.E desc[UR4][R6.64], R9 ;  /* 0x0000000906007986 */ /* 0x000fe2000c101904 */
[----:B------:R-:W-:Y:S05]  /*0130*/  EXIT ;  /* 0x000000000000794d */ /* 0x000fea0003800000 */
.L_x_6:
        /* <DEDUP_REMOVED lines=12> */
.L_x_12:


//--------------------- .text._Z14kernel_vec_addPKfS0_Pfi --------------------------
	.section	.text._Z14kernel_vec_addPKfS0_Pfi,"ax",@progbits
	.align	128
        .global         _Z14kernel_vec_addPKfS0_Pfi
        .type           _Z14kernel_vec_addPKfS0_Pfi,@function
        .size           _Z14kernel_vec_addPKfS0_Pfi,(.L_x_13 - _Z14kernel_vec_addPKfS0_Pfi)
        .other          _Z14kernel_vec_addPKfS0_Pfi,@"STO_CUDA_ENTRY STV_DEFAULT"
_Z14kernel_vec_addPKfS0_Pfi:
.text._Z14kernel_vec_addPKfS0_Pfi:
        /* <DEDUP_REMOVED lines=17> */
[----:B----4-:R-:W-:-:S05]  /*0110*/  FADD R9, R2, R5 ;  /* 0x0000000502097221 */ /* 0x010fca0000000000 */
[----:B------:R-:W-:Y:S01]  /*0120*/  STG.E desc[UR4][R6.64], R9 ;  /* 0x0000000906007986 */ /* 0x000fe2000c101904 */
[----:B------:R-:W-:Y:S05]  /*0130*/  EXIT ;  /* 0x000000000000794d */ /* 0x000fea0003800000 */
.L_x_7:
        /* <DEDUP_REMOVED lines=12> */
.L_x_13:


//--------------------- .nv.shared._Z18kernel_dot_partialPKfS0_Pfi --------------------------
	.section	.nv.shared._Z18kernel_dot_partialPKfS0_Pfi,"aw",@nobits
	.sectionflags	@""
	.align	16
	.zero		1024


//--------------------- .nv.shared.reserved.0     --------------------------
	.section	.nv.shared.reserved.0,"aw",@nobits
	.weak		__nv_reservedSMEM_offset_0_alias
	.size		__nv_reservedSMEM_offset_0_alias, 0, 64
	.other		__nv_reservedSMEM_offset_0_alias,@"STO_CUDA_RESERVED_SHARED STV_DEFAULT"
__nv_reservedSMEM_offset_0_alias:
	.zero		0
	.zero		64


//--------------------- .nv.shared._Z12kernel_saxpyPKfPffi --------------------------
	.section	.nv.shared._Z12kernel_saxpyPKfPffi,"aw",@nobits
	.sectionflags	@""
	.align	16
	.zero		1024


//--------------------- .nv.shared._Z17kernel_scalar_mulPKffPfi --------------------------
	.section	.nv.shared._Z17kernel_scalar_mulPKffPfi,"aw",@nobits
	.sectionflags	@""
	.align	16
	.zero		1024


//--------------------- .nv.shared._Z14kernel_vec_mulPKfS0_Pfi --------------------------
	.section	.nv.shared._Z14kernel_vec_mulPKfS0_Pfi,"aw",@nobits
	.sectionflags	@""
	.align	16
	.zero		1024


//--------------------- .nv.shared._Z14kernel_vec_subPKfS0_Pfi --------------------------
	.section	.nv.shared._Z14kernel_vec_subPKfS0_Pfi,"aw",@nobits
	.sectionflags	@""
	.align	16
	.zero		1024


//--------------------- .nv.shared._Z14kernel_vec_addPKfS0_Pfi --------------------------
	.section	.nv.shared._Z14kernel_vec_addPKfS0_Pfi,"aw",@nobits
	.sectionflags	@""
	.align	16
	.zero		1024


//--------------------- .nv.constant0._Z18kernel_dot_partialPKfS0_Pfi --------------------------
	.section	.nv.constant0._Z18kernel_dot_partialPKfS0_Pfi,"a",@progbits
	.sectionflags	@""
	.align	4
.nv.constant0._Z18kernel_dot_partialPKfS0_Pfi:
	.zero		924


//--------------------- .nv.constant0._Z12kernel_saxpyPKfPffi --------------------------
	.section	.nv.constant0._Z12kernel_saxpyPKfPffi,"a",@progbits
	.sectionflags	@""
	.align	4
.nv.constant0._Z12kernel_saxpyPKfPffi:
	.zero		920


//--------------------- .nv.constant0._Z17kernel_scalar_mulPKffPfi --------------------------
	.section	.nv.constant0._Z17kernel_scalar_mulPKffPfi,"a",@progbits
	.sectionflags	@""
	.align	4
.nv.constant0._Z17kernel_scalar_mulPKffPfi:
	.zero		924


//--------------------- .nv.constant0._Z14kernel_vec_mulPKfS0_Pfi --------------------------
	.section	.nv.constant0._Z14kernel_vec_mulPKfS0_Pfi,"a",@progbits
	.sectionflags	@""
	.align	4
.nv.constant0._Z14kernel_vec_mulPKfS0_Pfi:
	.zero		924


//--------------------- .nv.constant0._Z14kernel_vec_subPKfS0_Pfi --------------------------
	.section	.nv.constant0._Z14kernel_vec_subPKfS0_Pfi,"a",@progbits
	.sectionflags	@""
	.align	4
.nv.constant0._Z14kernel_vec_subPKfS0_Pfi:
	.zero		924


//--------------------- .nv.constant0._Z14kernel_vec_addPKfS0_Pfi --------------------------
	.section	.nv.constant0._Z14kernel_vec_addPKfS0_Pfi,"a",@progbits
	.sectionflags	@""
	.align	4
.nv.constant0._Z14kernel_vec_addPKfS0_Pfi:
	.zero		924


//--------------------- SYMBOLS --------------------------

	.type		.nv.reservedSmem.offset0,@object
	.size		.nv.reservedSmem.offset0,0x4
	.type		.nv.reservedSmem.cap,@object
	.size		.nv.reservedSmem.cap,0x4
